//
// Generated by NVIDIA NVVM Compiler
//
// Compiler Build ID: CL-36424714
// Cuda compilation tools, release 13.0, V13.0.88
// Based on NVVM 20.0.0
//

.version 9.0
.target sm_100
.address_size 64

	// .globl	_Z19measure_access_timePiiPx

.visible .entry _Z19measure_access_timePiiPx(
	.param .u64 .ptr .align 1 _Z19measure_access_timePiiPx_param_0,
	.param .u32 _Z19measure_access_timePiiPx_param_1,
	.param .u64 .ptr .align 1 _Z19measure_access_timePiiPx_param_2
)
{
	.reg .b32 	%r<2>;
	.reg .b64 	%rd<8>;

	ld.param.u64 	%rd3, [_Z19measure_access_timePiiPx_param_2];
	cvta.to.global.u64 	%rd4, %rd3;
	mov.u32 	%r1, %tid.x;
	// begin inline asm
	mov.u64 	%rd1, %clock64;
	// end inline asm
	// begin inline asm
	mov.u64 	%rd2, %clock64;
	// end inline asm
	sub.s64 	%rd5, %rd2, %rd1;
	mul.wide.u32 	%rd6, %r1, 8;
	add.s64 	%rd7, %rd4, %rd6;
	st.global.u64 	[%rd7], %rd5;
	ret;

}


// ===== COMPILED SASS (sm_100) =====

	.target	sm_100

	.elftype	@"ET_EXEC"


//--------------------- .note.nv.tkinfo           --------------------------
	.section	.note.nv.tkinfo,"",@"SHT_NOTE"
	.sectionflags	@"SHF_NOTE_NV_TKINFO"
	.tkinfo
        /*0018*/ 	.word	0x00000002
        /*0030*/ 	.string	""
        /*0030*/ 	.string	"ptxas"
        /*0030*/ 	.string	"Cuda compilation tools, release 13.0, V13.0.88"
        /*0030*/ 	.string	"Build cuda_13.0.r13.0/compiler.36424714_0"
        /*0030*/ 	.string	"-arch sm_100 -m 64 "



//--------------------- .note.nv.cuinfo           --------------------------
	.section	.note.nv.cuinfo,"",@"SHT_NOTE"
	.sectionflags	@"SHF_NOTE_NV_CUINFO"
        /*0018*/ 	.short	0x0002
        /*001a*/ 	.short	0x0064
        /*001c*/ 	.short	0x0082
	.zero		2


//--------------------- .nv.info                  --------------------------
	.section	.nv.info,"",@"SHT_CUDA_INFO"
	.align	4


	//----- nvinfo : EIATTR_REGCOUNT
	.align		4
        /*0000*/ 	.byte	0x04, 0x2f
        /*0002*/ 	.short	(.L_1 - .L_0)
	.align		4
.L_0:
        /*0004*/ 	.word	index@(_Z19measure_access_timePiiPx)
        /*0008*/ 	.word	0x0000000c


	//----- nvinfo : EIATTR_FRAME_SIZE
	.align		4
.L_1:
        /*000c*/ 	.byte	0x04, 0x11
        /*000e*/ 	.short	(.L_3 - .L_2)
	.align		4
.L_2:
        /*0010*/ 	.word	index@(_Z19measure_access_timePiiPx)
        /*0014*/ 	.word	0x00000000


	//----- nvinfo : EIATTR_MIN_STACK_SIZE
	.align		4
.L_3:
        /*0018*/ 	.byte	0x04, 0x12
        /*001a*/ 	.short	(.L_5 - .L_4)
	.align		4
.L_4:
        /*001c*/ 	.word	index@(_Z19measure_access_timePiiPx)
        /*0020*/ 	.word	0x00000000
.L_5:


//--------------------- .nv.compat                --------------------------
	.section	.nv.compat,"",@"SHT_CUDA_COMPAT_INFO"
	.align	4
        /*0000*/ 	.byte	0x02, 0x09, 0x00, 0x00, 0x02, 0x02, 0x01, 0x00, 0x02, 0x05, 0x05, 0x00, 0x03, 0x07, 0x01, 0x01
        /*0010*/ 	.byte	0x02, 0x03, 0x00, 0x00, 0x02, 0x06, 0x01, 0x00, 0x04, 0x0b, 0x08, 0x00, 0x09, 0x00, 0x00, 0x00
        /*0020*/ 	.byte	0x00, 0x00, 0x00, 0x00


//--------------------- .nv.info._Z19measure_access_timePiiPx --------------------------
	.section	.nv.info._Z19measure_access_timePiiPx,"",@"SHT_CUDA_INFO"
	.sectionflags	@""
	.align	4


	//----- nvinfo : EIATTR_CUDA_API_VERSION
	.align		4
        /*0000*/ 	.byte	0x04, 0x37
        /*0002*/ 	.short	(.L_7 - .L_6)
.L_6:
        /*0004*/ 	.word	0x00000082


	//----- nvinfo : EIATTR_KPARAM_INFO
	.align		4
.L_7:
        /*0008*/ 	.byte	0x04, 0x17
        /*000a*/ 	.short	(.L_9 - .L_8)
.L_8:
        /*000c*/ 	.word	0x00000000
        /*0010*/ 	.short	0x0002
        /*0012*/ 	.short	0x0010
        /*0014*/ 	.byte	0x00, 0xf5, 0x21, 0x00


	//----- nvinfo : EIATTR_KPARAM_INFO
	.align		4
.L_9:
        /*0018*/ 	.byte	0x04, 0x17
        /*001a*/ 	.short	(.L_11 - .L_10)
.L_10:
        /*001c*/ 	.word	0x00000000
        /*0020*/ 	.short	0x0001
        /*0022*/ 	.short	0x0008
        /*0024*/ 	.byte	0x00, 0xf0, 0x11, 0x00


	//----- nvinfo : EIATTR_KPARAM_INFO
	.align		4
.L_11:
        /*0028*/ 	.byte	0x04, 0x17
        /*002a*/ 	.short	(.L_13 - .L_12)
.L_12:
        /*002c*/ 	.word	0x00000000
        /*0030*/ 	.short	0x0000
        /*0032*/ 	.short	0x0000
        /*0034*/ 	.byte	0x00, 0xf5, 0x21, 0x00


	//----- nvinfo : EIATTR_SPARSE_MMA_MASK
	.align		4
.L_13:
        /*0038*/ 	.byte	0x03, 0x50
        /*003a*/ 	.short	0x0000


	//----- nvinfo : EIATTR_MAXREG_COUNT
	.align		4
        /*003c*/ 	.byte	0x03, 0x1b
        /*003e*/ 	.short	0x00ff


	//----- nvinfo : EIATTR_MERCURY_ISA_VERSION
	.align		4
        /*0040*/ 	.byte	0x03, 0x5f
        /*0042*/ 	.short	0x0101


	//----- nvinfo : EIATTR_VRC_CTA_INIT_COUNT
	.align		4
        /*0044*/ 	.byte	0x02, 0x4a
	.zero		1
	.zero		1


	//----- nvinfo : EIATTR_EXIT_INSTR_OFFSETS
	.align		4
        /*0048*/ 	.byte	0x04, 0x1c
        /*004a*/ 	.short	(.L_15 - .L_14)


	//   ....[0]....
.L_14:
        /*004c*/ 	.word	0x000000b0


	//----- nvinfo : EIATTR_CBANK_PARAM_SIZE
	.align		4
.L_15:
        /*0050*/ 	.byte	0x03, 0x19
        /*0052*/ 	.short	0x0018


	//----- nvinfo : EIATTR_PARAM_CBANK
	.align		4
        /*0054*/ 	.byte	0x04, 0x0a
        /*0056*/ 	.short	(.L_17 - .L_16)
	.align		4
.L_16:
        /*0058*/ 	.word	index@(.nv.constant0._Z19measure_access_timePiiPx)
        /*005c*/ 	.short	0x0380
        /*005e*/ 	.short	0x0018


	//----- nvinfo : EIATTR_SW_WAR
	.align		4
.L_17:
        /*0060*/ 	.byte	0x04, 0x36
        /*0062*/ 	.short	(.L_19 - .L_18)
.L_18:
        /*0064*/ 	.word	0x00000008
.L_19:


//--------------------- .nv.callgraph             --------------------------
	.section	.nv.callgraph,"",@"SHT_CUDA_CALLGRAPH"
	.align	4
	.sectionentsize	8
	.align		4
        /*0000*/ 	.word	0x00000000
	.align		4
        /*0004*/ 	.word	0xffffffff
	.align		4
        /*0008*/ 	.word	0x00000000
	.align		4
        /*000c*/ 	.word	0xfffffffe
	.align		4
        /*0010*/ 	.word	0x00000000
	.align		4
        /*0014*/ 	.word	0xfffffffd
	.align		4
        /*0018*/ 	.word	0x00000000
	.align		4
        /*001c*/ 	.word	0xfffffffc


//--------------------- .text._Z19measure_access_timePiiPx --------------------------
	.section	.text._Z19measure_access_timePiiPx,"ax",@progbits
	.align	128
        .global         _Z19measure_access_timePiiPx
        .type           _Z19measure_access_timePiiPx,@function
        .size           _Z19measure_access_timePiiPx,(.L_x_1 - _Z19measure_access_timePiiPx)
        .other          _Z19measure_access_timePiiPx,@"STO_CUDA_ENTRY STV_DEFAULT"
_Z19measure_access_timePiiPx:
.text._Z19measure_access_timePiiPx:
[----:B------:R-:W-:Y:S01]  /*0000*/  LDC R1, c[0x0][0x37c] ;  /* 0x0000df00ff017b82 */ /* 0x000fe20000000800 */
[----:B------:R-:W0:Y:S01]  /*0010*/  S2R R9, SR_TID.X ;  /* 0x0000000000097919 */ /* 0x000e220000002100 */
[----:B------:R-:W1:Y:S01]  /*0020*/  LDCU.64 UR4, c[0x0][0x358] ;  /* 0x00006b00ff0477ac */ /* 0x000e620008000a00 */
[----:B------:R-:W-:Y:S01]  /*0030*/  NOP ;  /* 0x0000000000007918 */ /* 0x000fe20000000000 */
[----:B------:R-:W-:Y:S02]  /*0040*/  CS2R R2, SR_CLOCKLO ;  /* 0x0000000000027805 */ /* 0x000fe40000015000 */
[----:B------:R-:W-:Y:S02]  /*0050*/  CS2R R4, SR_CLOCKLO ;  /* 0x0000000000047805 */ /* 0x000fe40000015000 */
[----:B------:R-:W0:Y:S04]  /*0060*/  LDC.64 R6, c[0x0][0x390] ;  /* 0x0000e400ff067b82 */ /* 0x000e280000000a00 */
[----:B------:R-:W-:-:S05]  /*0070*/  IADD3 R4, P0, PT, -R2, R4, RZ ;  /* 0x0000000402047210 */ /* 0x000fca0007f1e1ff */
[----:B------:R-:W-:Y:S02]  /*0080*/  IMAD.X R5, R5, 0x1, ~R3, P0 ;  /* 0x0000000105057824 */ /* 0x000fe400000e0e03 */
[----:B0-----:R-:W-:-:S05]  /*0090*/  IMAD.WIDE.U32 R2, R9, 0x8, R6 ;  /* 0x0000000809027825 */ /* 0x001fca00078e0006 */
[----:B-1----:R-:W-:Y:S01]  /*00a0*/  STG.E.64 desc[UR4][R2.64], R4 ;  /* 0x0000000402007986 */ /* 0x002fe2000c101b04 */
[----:B------:R-:W-:Y:S05]  /*00b0*/  EXIT ;  /* 0x000000000000794d */ /* 0x000fea0003800000 */
.L_x_0:
[----:B------:R-:W-:-:S00]  /*00c0*/  BRA `(.L_x_0) ;  /* 0xfffffffc00fc7947 */ /* 0x000fc0000383ffff */
[----:B------:R-:W-:-:S00]  /*00d0*/  NOP ;  /* 0x0000000000007918 */ /* 0x000fc00000000000 */
        /* <DEDUP_REMOVED lines=10> */
.L_x_1:


//--------------------- .nv.shared.reserved.0     --------------------------
	.section	.nv.shared.reserved.0,"aw",@nobits
	.weak		__nv_reservedSMEM_offset_0_alias
	.size		__nv_reservedSMEM_offset_0_alias, 0, 64
	.other		__nv_reservedSMEM_offset_0_alias,@"STO_CUDA_RESERVED_SHARED STV_DEFAULT"
__nv_reservedSMEM_offset_0_alias:
	.zero		0
	.zero		64


//--------------------- .nv.constant0._Z19measure_access_timePiiPx --------------------------
	.section	.nv.constant0._Z19measure_access_timePiiPx,"a",@progbits
	.sectionflags	@""
	.align	4
.nv.constant0._Z19measure_access_timePiiPx:
	.zero		920


//--------------------- SYMBOLS --------------------------

	.type		.nv.reservedSmem.offset0,@object
	.size		.nv.reservedSmem.offset0,0x4
